//
// Generated by NVIDIA NVVM Compiler
//
// Compiler Build ID: CL-36424714
// Cuda compilation tools, release 13.0, V13.0.88
// Based on NVVM 20.0.0
//

.version 9.0
.target sm_100
.address_size 64

	// .globl	_Z3mapPim

.visible .entry _Z3mapPim(
	.param .u64 .ptr .align 1 _Z3mapPim_param_0,
	.param .u64 _Z3mapPim_param_1
)
{
	.reg .b32 	%r<7>;
	.reg .b64 	%rd<5>;

	ld.param.u64 	%rd1, [_Z3mapPim_param_0];
	cvta.to.global.u64 	%rd2, %rd1;
	mov.u32 	%r1, %ntid.x;
	mov.u32 	%r2, %ctaid.x;
	mov.u32 	%r3, %tid.x;
	mad.lo.s32 	%r4, %r1, %r2, %r3;
	mul.wide.u32 	%rd3, %r4, 4;
	add.s64 	%rd4, %rd2, %rd3;
	ld.global.u32 	%r5, [%rd4];
	shl.b32 	%r6, %r5, 1;
	st.global.u32 	[%rd4], %r6;
	ret;

}
	// .globl	_Z6reducePimm
.visible .entry _Z6reducePimm(
	.param .u64 .ptr .align 1 _Z6reducePimm_param_0,
	.param .u64 _Z6reducePimm_param_1,
	.param .u64 _Z6reducePimm_param_2
)
{
	.reg .pred 	%p<2>;
	.reg .b32 	%r<8>;
	.reg .b64 	%rd<11>;

	ld.param.u64 	%rd2, [_Z6reducePimm_param_0];
	ld.param.u64 	%rd3, [_Z6reducePimm_param_2];
	mov.u32 	%r1, %ntid.x;
	mov.u32 	%r2, %ctaid.x;
	mov.u32 	%r3, %tid.x;
	mad.lo.s32 	%r4, %r1, %r2, %r3;
	cvt.u64.u32 	%rd1, %r4;
	and.b64  	%rd4, %rd3, %rd1;
	setp.ne.s64 	%p1, %rd4, 0;
	@%p1 bra 	$L__BB1_2;
	cvta.to.global.u64 	%rd5, %rd2;
	xor.b64  	%rd6, %rd3, %rd1;
	shl.b64 	%rd7, %rd1, 2;
	add.s64 	%rd8, %rd5, %rd7;
	ld.global.u32 	%r5, [%rd8];
	shl.b64 	%rd9, %rd6, 2;
	add.s64 	%rd10, %rd5, %rd9;
	ld.global.u32 	%r6, [%rd10];
	add.s32 	%r7, %r6, %r5;
	st.global.u32 	[%rd8], %r7;
$L__BB1_2:
	ret;

}


// ===== COMPILED SASS (sm_100) =====

	.target	sm_100

	.elftype	@"ET_EXEC"


//--------------------- .note.nv.tkinfo           --------------------------
	.section	.note.nv.tkinfo,"",@"SHT_NOTE"
	.sectionflags	@"SHF_NOTE_NV_TKINFO"
	.tkinfo
        /*0018*/ 	.word	0x00000002
        /*0030*/ 	.string	""
        /*0030*/ 	.string	"ptxas"
        /*0030*/ 	.string	"Cuda compilation tools, release 13.0, V13.0.88"
        /*0030*/ 	.string	"Build cuda_13.0.r13.0/compiler.36424714_0"
        /*0030*/ 	.string	"-arch sm_100 -m 64 "



//--------------------- .note.nv.cuinfo           --------------------------
	.section	.note.nv.cuinfo,"",@"SHT_NOTE"
	.sectionflags	@"SHF_NOTE_NV_CUINFO"
        /*0018*/ 	.short	0x0002
        /*001a*/ 	.short	0x0064
        /*001c*/ 	.short	0x0082
	.zero		2


//--------------------- .nv.info                  --------------------------
	.section	.nv.info,"",@"SHT_CUDA_INFO"
	.align	4


	//----- nvinfo : EIATTR_REGCOUNT
	.align		4
        /*0000*/ 	.byte	0x04, 0x2f
        /*0002*/ 	.short	(.L_1 - .L_0)
	.align		4
.L_0:
        /*0004*/ 	.word	index@(_Z3mapPim)
        /*0008*/ 	.word	0x00000008


	//----- nvinfo : EIATTR_FRAME_SIZE
	.align		4
.L_1:
        /*000c*/ 	.byte	0x04, 0x11
        /*000e*/ 	.short	(.L_3 - .L_2)
	.align		4
.L_2:
        /*0010*/ 	.word	index@(_Z3mapPim)
        /*0014*/ 	.word	0x00000000


	//----- nvinfo : EIATTR_REGCOUNT
	.align		4
.L_3:
        /*0018*/ 	.byte	0x04, 0x2f
        /*001a*/ 	.short	(.L_5 - .L_4)
	.align		4
.L_4:
        /*001c*/ 	.word	index@(_Z6reducePimm)
        /*0020*/ 	.word	0x0000000a


	//----- nvinfo : EIATTR_FRAME_SIZE
	.align		4
.L_5:
        /*0024*/ 	.byte	0x04, 0x11
        /*0026*/ 	.short	(.L_7 - .L_6)
	.align		4
.L_6:
        /*0028*/ 	.word	index@(_Z6reducePimm)
        /*002c*/ 	.word	0x00000000


	//----- nvinfo : EIATTR_MIN_STACK_SIZE
	.align		4
.L_7:
        /*0030*/ 	.byte	0x04, 0x12
        /*0032*/ 	.short	(.L_9 - .L_8)
	.align		4
.L_8:
        /*0034*/ 	.word	index@(_Z6reducePimm)
        /*0038*/ 	.word	0x00000000


	//----- nvinfo : EIATTR_MIN_STACK_SIZE
	.align		4
.L_9:
        /*003c*/ 	.byte	0x04, 0x12
        /*003e*/ 	.short	(.L_11 - .L_10)
	.align		4
.L_10:
        /*0040*/ 	.word	index@(_Z3mapPim)
        /*0044*/ 	.word	0x00000000
.L_11:


//--------------------- .nv.compat                --------------------------
	.section	.nv.compat,"",@"SHT_CUDA_COMPAT_INFO"
	.align	4
        /*0000*/ 	.byte	0x02, 0x09, 0x00, 0x00, 0x02, 0x02, 0x01, 0x00, 0x02, 0x05, 0x05, 0x00, 0x03, 0x07, 0x01, 0x01
        /*0010*/ 	.byte	0x02, 0x03, 0x00, 0x00, 0x02, 0x06, 0x01, 0x00, 0x04, 0x0b, 0x08, 0x00, 0x09, 0x00, 0x00, 0x00
        /*0020*/ 	.byte	0x00, 0x00, 0x00, 0x00


//--------------------- .nv.info._Z6reducePimm    --------------------------
	.section	.nv.info._Z6reducePimm,"",@"SHT_CUDA_INFO"
	.sectionflags	@""
	.align	4


	//----- nvinfo : EIATTR_CUDA_API_VERSION
	.align		4
        /*0000*/ 	.byte	0x04, 0x37
        /*0002*/ 	.short	(.L_13 - .L_12)
.L_12:
        /*0004*/ 	.word	0x00000082


	//----- nvinfo : EIATTR_KPARAM_INFO
	.align		4
.L_13:
        /*0008*/ 	.byte	0x04, 0x17
        /*000a*/ 	.short	(.L_15 - .L_14)
.L_14:
        /*000c*/ 	.word	0x00000000
        /*0010*/ 	.short	0x0002
        /*0012*/ 	.short	0x0010
        /*0014*/ 	.byte	0x00, 0xf0, 0x21, 0x00


	//----- nvinfo : EIATTR_KPARAM_INFO
	.align		4
.L_15:
        /*0018*/ 	.byte	0x04, 0x17
        /*001a*/ 	.short	(.L_17 - .L_16)
.L_16:
        /*001c*/ 	.word	0x00000000
        /*0020*/ 	.short	0x0001
        /*0022*/ 	.short	0x0008
        /*0024*/ 	.byte	0x00, 0xf0, 0x21, 0x00


	//----- nvinfo : EIATTR_KPARAM_INFO
	.align		4
.L_17:
        /*0028*/ 	.byte	0x04, 0x17
        /*002a*/ 	.short	(.L_19 - .L_18)
.L_18:
        /*002c*/ 	.word	0x00000000
        /*0030*/ 	.short	0x0000
        /*0032*/ 	.short	0x0000
        /*0034*/ 	.byte	0x00, 0xf5, 0x21, 0x00


	//----- nvinfo : EIATTR_SPARSE_MMA_MASK
	.align		4
.L_19:
        /*0038*/ 	.byte	0x03, 0x50
        /*003a*/ 	.short	0x0000


	//----- nvinfo : EIATTR_MAXREG_COUNT
	.align		4
        /*003c*/ 	.byte	0x03, 0x1b
        /*003e*/ 	.short	0x00ff


	//----- nvinfo : EIATTR_MERCURY_ISA_VERSION
	.align		4
        /*0040*/ 	.byte	0x03, 0x5f
        /*0042*/ 	.short	0x0101


	//----- nvinfo : EIATTR_VRC_CTA_INIT_COUNT
	.align		4
        /*0044*/ 	.byte	0x02, 0x4a
	.zero		1
	.zero		1


	//----- nvinfo : EIATTR_EXIT_INSTR_OFFSETS
	.align		4
        /*0048*/ 	.byte	0x04, 0x1c
        /*004a*/ 	.short	(.L_21 - .L_20)


	//   ....[0]....
.L_20:
        /*004c*/ 	.word	0x00000080


	//   ....[1]....
        /*0050*/ 	.word	0x00000140


	//----- nvinfo : EIATTR_CBANK_PARAM_SIZE
	.align		4
.L_21:
        /*0054*/ 	.byte	0x03, 0x19
        /*0056*/ 	.short	0x0018


	//----- nvinfo : EIATTR_PARAM_CBANK
	.align		4
        /*0058*/ 	.byte	0x04, 0x0a
        /*005a*/ 	.short	(.L_23 - .L_22)
	.align		4
.L_22:
        /*005c*/ 	.word	index@(.nv.constant0._Z6reducePimm)
        /*0060*/ 	.short	0x0380
        /*0062*/ 	.short	0x0018


	//----- nvinfo : EIATTR_SW_WAR
	.align		4
.L_23:
        /*0064*/ 	.byte	0x04, 0x36
        /*0066*/ 	.short	(.L_25 - .L_24)
.L_24:
        /*0068*/ 	.word	0x00000008
.L_25:


//--------------------- .nv.info._Z3mapPim        --------------------------
	.section	.nv.info._Z3mapPim,"",@"SHT_CUDA_INFO"
	.sectionflags	@""
	.align	4


	//----- nvinfo : EIATTR_CUDA_API_VERSION
	.align		4
        /*0000*/ 	.byte	0x04, 0x37
        /*0002*/ 	.short	(.L_27 - .L_26)
.L_26:
        /*0004*/ 	.word	0x00000082


	//----- nvinfo : EIATTR_KPARAM_INFO
	.align		4
.L_27:
        /*0008*/ 	.byte	0x04, 0x17
        /*000a*/ 	.short	(.L_29 - .L_28)
.L_28:
        /*000c*/ 	.word	0x00000000
        /*0010*/ 	.short	0x0001
        /*0012*/ 	.short	0x0008
        /*0014*/ 	.byte	0x00, 0xf0, 0x21, 0x00


	//----- nvinfo : EIATTR_KPARAM_INFO
	.align		4
.L_29:
        /*0018*/ 	.byte	0x04, 0x17
        /*001a*/ 	.short	(.L_31 - .L_30)
.L_30:
        /*001c*/ 	.word	0x00000000
        /*0020*/ 	.short	0x0000
        /*0022*/ 	.short	0x0000
        /*0024*/ 	.byte	0x00, 0xf5, 0x21, 0x00


	//----- nvinfo : EIATTR_SPARSE_MMA_MASK
	.align		4
.L_31:
        /*0028*/ 	.byte	0x03, 0x50
        /*002a*/ 	.short	0x0000


	//----- nvinfo : EIATTR_MAXREG_COUNT
	.align		4
        /*002c*/ 	.byte	0x03, 0x1b
        /*002e*/ 	.short	0x00ff


	//----- nvinfo : EIATTR_MERCURY_ISA_VERSION
	.align		4
        /*0030*/ 	.byte	0x03, 0x5f
        /*0032*/ 	.short	0x0101


	//----- nvinfo : EIATTR_VRC_CTA_INIT_COUNT
	.align		4
        /*0034*/ 	.byte	0x02, 0x4a
	.zero		1
	.zero		1


	//----- nvinfo : EIATTR_EXIT_INSTR_OFFSETS
	.align		4
        /*0038*/ 	.byte	0x04, 0x1c
        /*003a*/ 	.short	(.L_33 - .L_32)


	//   ....[0]....
.L_32:
        /*003c*/ 	.word	0x000000b0


	//----- nvinfo : EIATTR_CBANK_PARAM_SIZE
	.align		4
.L_33:
        /*0040*/ 	.byte	0x03, 0x19
        /*0042*/ 	.short	0x0010


	//----- nvinfo : EIATTR_PARAM_CBANK
	.align		4
        /*0044*/ 	.byte	0x04, 0x0a
        /*0046*/ 	.short	(.L_35 - .L_34)
	.align		4
.L_34:
        /*0048*/ 	.word	index@(.nv.constant0._Z3mapPim)
        /*004c*/ 	.short	0x0380
        /*004e*/ 	.short	0x0010


	//----- nvinfo : EIATTR_SW_WAR
	.align		4
.L_35:
        /*0050*/ 	.byte	0x04, 0x36
        /*0052*/ 	.short	(.L_37 - .L_36)
.L_36:
        /*0054*/ 	.word	0x00000008
.L_37:


//--------------------- .nv.callgraph             --------------------------
	.section	.nv.callgraph,"",@"SHT_CUDA_CALLGRAPH"
	.align	4
	.sectionentsize	8
	.align		4
        /*0000*/ 	.word	0x00000000
	.align		4
        /*0004*/ 	.word	0xffffffff
	.align		4
        /*0008*/ 	.word	0x00000000
	.align		4
        /*000c*/ 	.word	0xfffffffe
	.align		4
        /*0010*/ 	.word	0x00000000
	.align		4
        /*0014*/ 	.word	0xfffffffd
	.align		4
        /*0018*/ 	.word	0x00000000
	.align		4
        /*001c*/ 	.word	0xfffffffc


//--------------------- .text._Z6reducePimm       --------------------------
	.section	.text._Z6reducePimm,"ax",@progbits
	.align	128
        .global         _Z6reducePimm
        .type           _Z6reducePimm,@function
        .size           _Z6reducePimm,(.L_x_2 - _Z6reducePimm)
        .other          _Z6reducePimm,@"STO_CUDA_ENTRY STV_DEFAULT"
_Z6reducePimm:
.text._Z6reducePimm:
[----:B------:R-:W-:Y:S01]  /*0000*/  LDC R1, c[0x0][0x37c] ;  /* 0x0000df00ff017b82 */ /* 0x000fe20000000800 */
[----:B------:R-:W0:Y:S07]  /*0010*/  S2R R3, SR_CTAID.X ;  /* 0x0000000000037919 */ /* 0x000e2e0000002500 */
[----:B------:R-:W1:Y:S01]  /*0020*/  LDC.64 R4, c[0x0][0x390] ;  /* 0x0000e400ff047b82 */ /* 0x000e620000000a00 */
[----:B------:R-:W0:Y:S01]  /*0030*/  LDCU UR4, c[0x0][0x360] ;  /* 0x00006c00ff0477ac */ /* 0x000e220008000800 */
[----:B------:R-:W0:Y:S02]  /*0040*/  S2R R0, SR_TID.X ;  /* 0x0000000000007919 */ /* 0x000e240000002100 */
[----:B0-----:R-:W-:-:S05]  /*0050*/  IMAD R3, R3, UR4, R0 ;  /* 0x0000000403037c24 */ /* 0x001fca000f8e0200 */
[----:B-1----:R-:W-:-:S04]  /*0060*/  LOP3.LUT P0, RZ, R3, R4, RZ, 0xc0, !PT ;  /* 0x0000000403ff7212 */ /* 0x002fc8000780c0ff */
[----:B------:R-:W-:-:S13]  /*0070*/  LOP3.LUT P0, RZ, R5, RZ, RZ, 0xc0, P0 ;  /* 0x000000ff05ff7212 */ /* 0x000fda000000c0ff */
[----:B------:R-:W-:Y:S05]  /*0080*/  @P0 EXIT ;  /* 0x000000000000094d */ /* 0x000fea0003800000 */
[----:B------:R-:W0:Y:S01]  /*0090*/  LDCU.64 UR6, c[0x0][0x380] ;  /* 0x00007000ff0677ac */ /* 0x000e220008000a00 */
[C---:B------:R-:W-:Y:S01]  /*00a0*/  LOP3.LUT R0, R3.reuse, R4, RZ, 0x3c, !PT ;  /* 0x0000000403007212 */ /* 0x040fe200078e3cff */
[----:B------:R-:W1:Y:S03]  /*00b0*/  LDCU.64 UR4, c[0x0][0x358] ;  /* 0x00006b00ff0477ac */ /* 0x000e660008000a00 */
[C---:B0-----:R-:W-:Y:S02]  /*00c0*/  LEA R4, P1, R0.reuse, UR6, 0x2 ;  /* 0x0000000600047c11 */ /* 0x041fe4000f8210ff */
[C---:B------:R-:W-:Y:S02]  /*00d0*/  LEA R2, P0, R3.reuse, UR6, 0x2 ;  /* 0x0000000603027c11 */ /* 0x040fe4000f8010ff */
[----:B------:R-:W-:Y:S02]  /*00e0*/  LEA.HI.X R5, R0, UR7, R5, 0x2, P1 ;  /* 0x0000000700057c11 */ /* 0x000fe400088f1405 */
[----:B------:R-:W-:-:S04]  /*00f0*/  LEA.HI.X R3, R3, UR7, RZ, 0x2, P0 ;  /* 0x0000000703037c11 */ /* 0x000fc800080f14ff */
[----:B-1----:R-:W2:Y:S04]  /*0100*/  LDG.E R5, desc[UR4][R4.64] ;  /* 0x0000000404057981 */ /* 0x002ea8000c1e1900 */
[----:B------:R-:W2:Y:S02]  /*0110*/  LDG.E R0, desc[UR4][R2.64] ;  /* 0x0000000402007981 */ /* 0x000ea4000c1e1900 */
[----:B--2---:R-:W-:-:S05]  /*0120*/  IMAD.IADD R7, R0, 0x1, R5 ;  /* 0x0000000100077824 */ /* 0x004fca00078e0205 */
[----:B------:R-:W-:Y:S01]  /*0130*/  STG.E desc[UR4][R2.64], R7 ;  /* 0x0000000702007986 */ /* 0x000fe2000c101904 */
[----:B------:R-:W-:Y:S05]  /*0140*/  EXIT ;  /* 0x000000000000794d */ /* 0x000fea0003800000 */
.L_x_0:
[----:B------:R-:W-:-:S00]  /*0150*/  BRA `(.L_x_0) ;  /* 0xfffffffc00fc7947 */ /* 0x000fc0000383ffff */
[----:B------:R-:W-:-:S00]  /*0160*/  NOP ;  /* 0x0000000000007918 */ /* 0x000fc00000000000 */
        /* <DEDUP_REMOVED lines=9> */
.L_x_2:


//--------------------- .text._Z3mapPim           --------------------------
	.section	.text._Z3mapPim,"ax",@progbits
	.align	128
        .global         _Z3mapPim
        .type           _Z3mapPim,@function
        .size           _Z3mapPim,(.L_x_3 - _Z3mapPim)
        .other          _Z3mapPim,@"STO_CUDA_ENTRY STV_DEFAULT"
_Z3mapPim:
.text._Z3mapPim:
[----:B------:R-:W-:Y:S01]  /*0000*/  LDC R1, c[0x0][0x37c] ;  /* 0x0000df00ff017b82 */ /* 0x000fe20000000800 */
[----:B------:R-:W0:Y:S07]  /*0010*/  S2R R5, SR_CTAID.X ;  /* 0x0000000000057919 */ /* 0x000e2e0000002500 */
[----:B------:R-:W1:Y:S01]  /*0020*/  LDC.64 R2, c[0x0][0x380] ;  /* 0x0000e000ff027b82 */ /* 0x000e620000000a00 */
[----:B------:R-:W0:Y:S01]  /*0030*/  LDCU UR6, c[0x0][0x360] ;  /* 0x00006c00ff0677ac */ /* 0x000e220008000800 */
[----:B------:R-:W0:Y:S01]  /*0040*/  S2R R0, SR_TID.X ;  /* 0x0000000000007919 */ /* 0x000e220000002100 */
[----:B------:R-:W2:Y:S01]  /*0050*/  LDCU.64 UR4, c[0x0][0x358] ;  /* 0x00006b00ff0477ac */ /* 0x000ea20008000a00 */
[----:B0-----:R-:W-:-:S04]  /*0060*/  IMAD R5, R5, UR6, R0 ;  /* 0x0000000605057c24 */ /* 0x001fc8000f8e0200 */
[----:B-1----:R-:W-:-:S05]  /*0070*/  IMAD.WIDE.U32 R2, R5, 0x4, R2 ;  /* 0x0000000405027825 */ /* 0x002fca00078e0002 */
[----:B--2---:R-:W2:Y:S02]  /*0080*/  LDG.E R0, desc[UR4][R2.64] ;  /* 0x0000000402007981 */ /* 0x004ea4000c1e1900 */
[----:B--2---:R-:W-:-:S05]  /*0090*/  SHF.L.U32 R5, R0, 0x1, RZ ;  /* 0x0000000100057819 */ /* 0x004fca00000006ff */
[----:B------:R-:W-:Y:S01]  /*00a0*/  STG.E desc[UR4][R2.64], R5 ;  /* 0x0000000502007986 */ /* 0x000fe2000c101904 */
[----:B------:R-:W-:Y:S05]  /*00b0*/  EXIT ;  /* 0x000000000000794d */ /* 0x000fea0003800000 */
.L_x_1:
        /* <DEDUP_REMOVED lines=12> */
.L_x_3:


//--------------------- .nv.shared.reserved.0     --------------------------
	.section	.nv.shared.reserved.0,"aw",@nobits
	.weak		__nv_reservedSMEM_offset_0_alias
	.size		__nv_reservedSMEM_offset_0_alias, 0, 64
	.other		__nv_reservedSMEM_offset_0_alias,@"STO_CUDA_RESERVED_SHARED STV_DEFAULT"
__nv_reservedSMEM_offset_0_alias:
	.zero		0
	.zero		64


//--------------------- .nv.constant0._Z6reducePimm --------------------------
	.section	.nv.constant0._Z6reducePimm,"a",@progbits
	.sectionflags	@""
	.align	4
.nv.constant0._Z6reducePimm:
	.zero		920


//--------------------- .nv.constant0._Z3mapPim   --------------------------
	.section	.nv.constant0._Z3mapPim,"a",@progbits
	.sectionflags	@""
	.align	4
.nv.constant0._Z3mapPim:
	.zero		912


//--------------------- SYMBOLS --------------------------

	.type		.nv.reservedSmem.offset0,@object
	.size		.nv.reservedSmem.offset0,0x4
